	.headerflags	@"EF_CUDA_TEXMODE_UNIFIED EF_CUDA_64BIT_ADDRESS EF_CUDA_ACCELERATORS EF_CUDA_SM90 EF_CUDA_VIRTUAL_SM(EF_CUDA_SM90)"
	.elftype	@"ET_EXEC"


//--------------------- .nv.info                  --------------------------
	.section	.nv.info,"",@"SHT_CUDA_INFO"
	.align	4


	//----- nvinfo : EIATTR_REGCOUNT
	.align		4
        /*0000*/ 	.byte	0x04, 0x2f
        /*0002*/ 	.short	(.L_1 - .L_0)
	.align		4
.L_0:
        /*0004*/ 	.word	index@(triton_poi_fused__unsafe_index_add_mul_sub_48)
        /*0008*/ 	.word	0x00000022


	//----- nvinfo : EIATTR_MIN_STACK_SIZE
	.align		4
.L_1:
        /*000c*/ 	.byte	0x04, 0x12
        /*000e*/ 	.short	(.L_3 - .L_2)
	.align		4
.L_2:
        /*0010*/ 	.word	index@(triton_poi_fused__unsafe_index_add_mul_sub_48)
        /*0014*/ 	.word	0x00000000


	//----- nvinfo : EIATTR_FRAME_SIZE
	.align		4
.L_3:
        /*0018*/ 	.byte	0x04, 0x11
        /*001a*/ 	.short	(.L_5 - .L_4)
	.align		4
.L_4:
        /*001c*/ 	.word	index@(triton_poi_fused__unsafe_index_add_mul_sub_48)
        /*0020*/ 	.word	0x00000000


	//----- nvinfo : EIATTR_MIN_STACK_SIZE
	.align		4
.L_5:
        /*0024*/ 	.byte	0x04, 0x12
        /*0026*/ 	.short	(.L_7 - .L_6)
	.align		4
.L_6:
        /*0028*/ 	.word	index@(triton_poi_fused__unsafe_index_add_mul_sub_48)
        /*002c*/ 	.word	0x00000000
.L_7:


//--------------------- .nv.info.triton_poi_fused__unsafe_index_add_mul_sub_48 --------------------------
	.section	.nv.info.triton_poi_fused__unsafe_index_add_mul_sub_48,"",@"SHT_CUDA_INFO"
	.sectionflags	@""
	.align	4


	//----- nvinfo : EIATTR_CUDA_API_VERSION
	.align		4
        /*0000*/ 	.byte	0x04, 0x37
        /*0002*/ 	.short	(.L_9 - .L_8)
.L_8:
        /*0004*/ 	.word	0x0000007c


	//----- nvinfo : EIATTR_KPARAM_INFO
	.align		4
.L_9:
        /*0008*/ 	.byte	0x04, 0x17
        /*000a*/ 	.short	(.L_11 - .L_10)
.L_10:
        /*000c*/ 	.word	0x00000000
        /*0010*/ 	.short	0x000b
        /*0012*/ 	.short	0x0058
        /*0014*/ 	.byte	0x00, 0xf0, 0x11, 0x00


	//----- nvinfo : EIATTR_KPARAM_INFO
	.align		4
.L_11:
        /*0018*/ 	.byte	0x04, 0x17
        /*001a*/ 	.short	(.L_13 - .L_12)
.L_12:
        /*001c*/ 	.word	0x00000000
        /*0020*/ 	.short	0x000a
        /*0022*/ 	.short	0x0050
        /*0024*/ 	.byte	0x00, 0xf4, 0x21, 0x00


	//----- nvinfo : EIATTR_KPARAM_INFO
	.align		4
.L_13:
        /*0028*/ 	.byte	0x04, 0x17
        /*002a*/ 	.short	(.L_15 - .L_14)
.L_14:
        /*002c*/ 	.word	0x00000000
        /*0030*/ 	.short	0x0009
        /*0032*/ 	.short	0x0048
        /*0034*/ 	.byte	0x00, 0xf4, 0x21, 0x00


	//----- nvinfo : EIATTR_KPARAM_INFO
	.align		4
.L_15:
        /*0038*/ 	.byte	0x04, 0x17
        /*003a*/ 	.short	(.L_17 - .L_16)
.L_16:
        /*003c*/ 	.word	0x00000000
        /*0040*/ 	.short	0x0008
        /*0042*/ 	.short	0x0040
        /*0044*/ 	.byte	0x00, 0xf4, 0x21, 0x00


	//----- nvinfo : EIATTR_KPARAM_INFO
	.align		4
.L_17:
        /*0048*/ 	.byte	0x04, 0x17
        /*004a*/ 	.short	(.L_19 - .L_18)
.L_18:
        /*004c*/ 	.word	0x00000000
        /*0050*/ 	.short	0x0007
        /*0052*/ 	.short	0x0038
        /*0054*/ 	.byte	0x00, 0xf4, 0x21, 0x00


	//----- nvinfo : EIATTR_KPARAM_INFO
	.align		4
.L_19:
        /*0058*/ 	.byte	0x04, 0x17
        /*005a*/ 	.short	(.L_21 - .L_20)
.L_20:
        /*005c*/ 	.word	0x00000000
        /*0060*/ 	.short	0x0006
        /*0062*/ 	.short	0x0030
        /*0064*/ 	.byte	0x00, 0xf4, 0x21, 0x00


	//----- nvinfo : EIATTR_KPARAM_INFO
	.align		4
.L_21:
        /*0068*/ 	.byte	0x04, 0x17
        /*006a*/ 	.short	(.L_23 - .L_22)
.L_22:
        /*006c*/ 	.word	0x00000000
        /*0070*/ 	.short	0x0005
        /*0072*/ 	.short	0x0028
        /*0074*/ 	.byte	0x00, 0xf4, 0x21, 0x00


	//----- nvinfo : EIATTR_KPARAM_INFO
	.align		4
.L_23:
        /*0078*/ 	.byte	0x04, 0x17
        /*007a*/ 	.short	(.L_25 - .L_24)
.L_24:
        /*007c*/ 	.word	0x00000000
        /*0080*/ 	.short	0x0004
        /*0082*/ 	.short	0x0020
        /*0084*/ 	.byte	0x00, 0xf4, 0x21, 0x00


	//----- nvinfo : EIATTR_KPARAM_INFO
	.align		4
.L_25:
        /*0088*/ 	.byte	0x04, 0x17
        /*008a*/ 	.short	(.L_27 - .L_26)
.L_26:
        /*008c*/ 	.word	0x00000000
        /*0090*/ 	.short	0x0003
        /*0092*/ 	.short	0x0018
        /*0094*/ 	.byte	0x00, 0xf4, 0x21, 0x00


	//----- nvinfo : EIATTR_KPARAM_INFO
	.align		4
.L_27:
        /*0098*/ 	.byte	0x04, 0x17
        /*009a*/ 	.short	(.L_29 - .L_28)
.L_28:
        /*009c*/ 	.word	0x00000000
        /*00a0*/ 	.short	0x0002
        /*00a2*/ 	.short	0x0010
        /*00a4*/ 	.byte	0x00, 0xf4, 0x21, 0x00


	//----- nvinfo : EIATTR_KPARAM_INFO
	.align		4
.L_29:
        /*00a8*/ 	.byte	0x04, 0x17
        /*00aa*/ 	.short	(.L_31 - .L_30)
.L_30:
        /*00ac*/ 	.word	0x00000000
        /*00b0*/ 	.short	0x0001
        /*00b2*/ 	.short	0x0008
        /*00b4*/ 	.byte	0x00, 0xf4, 0x21, 0x00


	//----- nvinfo : EIATTR_KPARAM_INFO
	.align		4
.L_31:
        /*00b8*/ 	.byte	0x04, 0x17
        /*00ba*/ 	.short	(.L_33 - .L_32)
.L_32:
        /*00bc*/ 	.word	0x00000000
        /*00c0*/ 	.short	0x0000
        /*00c2*/ 	.short	0x0000
        /*00c4*/ 	.byte	0x00, 0xf4, 0x21, 0x00


	//----- nvinfo : EIATTR_SPARSE_MMA_MASK
	.align		4
.L_33:
        /*00c8*/ 	.byte	0x03, 0x50
        /*00ca*/ 	.short	0x0000


	//----- nvinfo : EIATTR_MAXREG_COUNT
	.align		4
        /*00cc*/ 	.byte	0x03, 0x1b
        /*00ce*/ 	.short	0x00ff


	//----- nvinfo : EIATTR_EXIT_INSTR_OFFSETS
	.align		4
        /*00d0*/ 	.byte	0x04, 0x1c
        /*00d2*/ 	.short	(.L_35 - .L_34)


	//   ....[0]....
.L_34:
        /*00d4*/ 	.word	0x00000d40


	//----- nvinfo : EIATTR_REQNTID
	.align		4
.L_35:
        /*00d8*/ 	.byte	0x04, 0x10
        /*00da*/ 	.short	(.L_37 - .L_36)
.L_36:
        /*00dc*/ 	.word	0x00000080
        /*00e0*/ 	.word	0x00000001
        /*00e4*/ 	.word	0x00000001


	//----- nvinfo : EIATTR_CBANK_PARAM_SIZE
	.align		4
.L_37:
        /*00e8*/ 	.byte	0x03, 0x19
        /*00ea*/ 	.short	0x005c


	//----- nvinfo : EIATTR_PARAM_CBANK
	.align		4
        /*00ec*/ 	.byte	0x04, 0x0a
        /*00ee*/ 	.short	(.L_39 - .L_38)
	.align		4
.L_38:
        /*00f0*/ 	.word	index@(.nv.constant0.triton_poi_fused__unsafe_index_add_mul_sub_48)
        /*00f4*/ 	.short	0x0210
        /*00f6*/ 	.short	0x005c


	//----- nvinfo : EIATTR_SW_WAR
	.align		4
.L_39:
        /*00f8*/ 	.byte	0x04, 0x36
        /*00fa*/ 	.short	(.L_41 - .L_40)
.L_40:
        /*00fc*/ 	.word	0x00000008
.L_41:


//--------------------- .nv.callgraph             --------------------------
	.section	.nv.callgraph,"",@"SHT_CUDA_CALLGRAPH"
	.align	4
	.sectionentsize	8
	.align		4
        /*0000*/ 	.word	0x00000000
	.align		4
        /*0004*/ 	.word	0xffffffff
	.align		4
        /*0008*/ 	.word	0x00000000
	.align		4
        /*000c*/ 	.word	0xfffffffe
	.align		4
        /*0010*/ 	.word	0x00000000
	.align		4
        /*0014*/ 	.word	0xfffffffd
	.align		4
        /*0018*/ 	.word	0x00000000
	.align		4
        /*001c*/ 	.word	0xfffffffc


//--------------------- .text.triton_poi_fused__unsafe_index_add_mul_sub_48 --------------------------
	.section	.text.triton_poi_fused__unsafe_index_add_mul_sub_48,"ax",@progbits
	.align	128
        .global         triton_poi_fused__unsafe_index_add_mul_sub_48
        .type           triton_poi_fused__unsafe_index_add_mul_sub_48,@function
        .size           triton_poi_fused__unsafe_index_add_mul_sub_48,(.L_x_1 - triton_poi_fused__unsafe_index_add_mul_sub_48)
        .other          triton_poi_fused__unsafe_index_add_mul_sub_48,@"STO_CUDA_ENTRY STV_DEFAULT"
triton_poi_fused__unsafe_index_add_mul_sub_48:
.text.triton_poi_fused__unsafe_index_add_mul_sub_48:
[----:B------:R-:W-:Y:S01]  /*0000*/  LDC R1, c[0x0][0x28] ;  /* 0x00000a00ff017b82 */ /* 0x000fe20000000800 */
[----:B------:R-:W1:Y:S07]  /*0010*/  S2R R0, SR_TID.X ;  /* 0x0000000000007919 */ /* 0x000e6e0000002100 */
[----:B------:R-:W2:Y:S01]  /*0020*/  LDC.64 R2, c[0x0][0x228] ;  /* 0x00008a00ff027b82 */ /* 0x000ea20000000a00 */
[----:B------:R-:W-:Y:S01]  /*0030*/  ULDC.64 UR4, c[0x0][0x208] ;  /* 0x0000820000047ab9 */ /* 0x000fe20000000a00 */
[----:B------:R-:W-:Y:S01]  /*0040*/  ULDC.64 UR6, c[0x0][0x230] ;  /* 0x00008c0000067ab9 */ /* 0x000fe20000000a00 */
[----:B------:R-:W3:Y:S05]  /*0050*/  S2R R7, SR_CTAID.X ;  /* 0x0000000000077919 */ /* 0x000eea0000002500 */
[----:B------:R-:W4:Y:S08]  /*0060*/  LDC.64 R14, c[0x0][0x220] ;  /* 0x00008800ff0e7b82 */ /* 0x000f300000000a00 */
[----:B------:R-:W5:Y:S08]  /*0070*/  LDC.64 R18, c[0x0][0x218] ;  /* 0x00008600ff127b82 */ /* 0x000f700000000a00 */
[----:B------:R-:W4:Y:S01]  /*0080*/  LDC.64 R12, c[0x0][0x238] ;  /* 0x00008e00ff0c7b82 */ /* 0x000f220000000a00 */
[----:B-1----:R-:W-:Y:S01]  /*0090*/  IMAD.SHL.U32 R0, R0, 0x2, RZ ;  /* 0x0000000200007824 */ /* 0x002fe200078e00ff */
[----:B---3--:R-:W-:-:S04]  /*00a0*/  SHF.R.S32.HI R17, RZ, 0x17, R7 ;  /* 0x00000017ff117819 */ /* 0x008fc80000011407 */
[----:B------:R-:W-:Y:S02]  /*00b0*/  LOP3.LUT R0, R0, 0xfe, RZ, 0xc0, !PT ;  /* 0x000000fe00007812 */ /* 0x000fe400078ec0ff */
[----:B------:R-:W-:-:S03]  /*00c0*/  SGXT R17, R17, 0x1 ;  /* 0x000000011111781a */ /* 0x000fc60000000200 */
[----:B------:R-:W-:Y:S02]  /*00d0*/  IMAD R0, R7, 0x100, R0 ;  /* 0x0000010007007824 */ /* 0x000fe400078e0200 */
[----:B------:R-:W1:Y:S03]  /*00e0*/  LDC.64 R6, c[0x0][0x248] ;  /* 0x00009200ff067b82 */ /* 0x000e660000000a00 */
[----:B------:R-:W-:Y:S02]  /*00f0*/  SHF.R.S32.HI R5, RZ, 0x1f, R0 ;  /* 0x0000001fff057819 */ /* 0x000fe40000011400 */
[-C--:B------:R-:W-:Y:S02]  /*0100*/  LEA.HI R4, R17, R0.reuse, RZ, 0xc ;  /* 0x0000000011047211 */ /* 0x080fe400078f60ff */
[----:B------:R-:W-:Y:S02]  /*0110*/  LEA.HI R5, R5, R0, RZ, 0x6 ;  /* 0x0000000005057211 */ /* 0x000fe400078f30ff */
[----:B------:R-:W-:-:S02]  /*0120*/  SHF.R.S32.HI R4, RZ, 0xc, R4 ;  /* 0x0000000cff047819 */ /* 0x000fc40000011404 */
[----:B------:R-:W-:Y:S02]  /*0130*/  LOP3.LUT R9, R5, 0xffffffc0, RZ, 0xc0, !PT ;  /* 0xffffffc005097812 */ /* 0x000fe400078ec0ff */
[----:B------:R-:W-:-:S03]  /*0140*/  SHF.R.S32.HI R5, RZ, 0x6, R5 ;  /* 0x00000006ff057819 */ /* 0x000fc60000011405 */
[----:B------:R-:W-:Y:S01]  /*0150*/  IMAD.IADD R16, R0, 0x1, -R9 ;  /* 0x0000000100107824 */ /* 0x000fe200078e0a09 */
[----:B------:R-:W-:-:S03]  /*0160*/  LEA.HI R20, R5, R5, RZ, 0x6 ;  /* 0x0000000505147211 */ /* 0x000fc600078f30ff */
[----:B--2---:R-:W-:Y:S01]  /*0170*/  IMAD.WIDE R8, R16, 0x8, R2 ;  /* 0x0000000810087825 */ /* 0x004fe200078e0202 */
[----:B------:R-:W-:Y:S02]  /*0180*/  LEA.HI R2, R4, R4, RZ, 0x2 ;  /* 0x0000000404027211 */ /* 0x000fe400078f10ff */
[----:B------:R-:W-:Y:S02]  /*0190*/  LOP3.LUT R20, R20, 0xffffffc0, RZ, 0xc0, !PT ;  /* 0xffffffc014147812 */ /* 0x000fe400078ec0ff */
[----:B------:R-:W-:Y:S01]  /*01a0*/  LOP3.LUT R3, R2, 0xfffffffc, RZ, 0xc0, !PT ;  /* 0xfffffffc02037812 */ /* 0x000fe200078ec0ff */
[----:B------:R-:W2:Y:S01]  /*01b0*/  LDG.E.EL.128 R8, desc[UR4][R8.64] ;  /* 0x0000000408087981 */ /* 0x000ea2000c2e1d00 */
[----:B0---4-:R-:W-:Y:S02]  /*01c0*/  IMAD.WIDE R12, R16, 0x8, R12 ;  /* 0x00000008100c7825 */ /* 0x011fe400078e020c */
[----:B------:R-:W-:Y:S02]  /*01d0*/  IADD3 R2, R4, -R3, RZ ;  /* 0x8000000304027210 */ /* 0x000fe40007ffe0ff */
[----:B------:R-:W-:-:S03]  /*01e0*/  IMAD.IADD R4, R5, 0x1, -R20 ;  /* 0x0000000105047824 */ /* 0x000fc600078e0a14 */
[----:B-----5:R-:W-:-:S04]  /*01f0*/  IMAD.WIDE R20, R2, 0x8, R18 ;  /* 0x0000000802147825 */ /* 0x020fc800078e0212 */
[----:B------:R-:W-:Y:S02]  /*0200*/  IMAD.WIDE R22, R4, 0x8, R14 ;  /* 0x0000000804167825 */ /* 0x000fe400078e020e */
[----:B------:R-:W3:Y:S02]  /*0210*/  LDG.E.EL.64 R20, desc[UR4][R20.64] ;  /* 0x0000000414147981 */ /* 0x000ee4000c2e1b00 */
[----:B-1----:R-:W-:Y:S02]  /*0220*/  IMAD.WIDE R6, R2, 0x8, R6 ;  /* 0x0000000802067825 */ /* 0x002fe400078e0206 */
[----:B------:R-:W4:Y:S04]  /*0230*/  LDG.E.EL.64 R22, desc[UR4][R22.64] ;  /* 0x0000000416167981 */ /* 0x000f28000c2e1b00 */
[----:B------:R-:W5:Y:S04]  /*0240*/  LDG.E.EL.128 R12, desc[UR4][R12.64] ;  /* 0x000000040c0c7981 */ /* 0x000f68000c2e1d00 */
[----:B------:R-:W5:Y:S01]  /*0250*/  LDG.E.EL.64 R6, desc[UR4][R6.64] ;  /* 0x0000000406067981 */ /* 0x000f62000c2e1b00 */
[----:B------:R-:W-:-:S04]  /*0260*/  LEA.HI R17, R17, R0, RZ, 0xe ;  /* 0x0000000011117211 */ /* 0x000fc800078f70ff */
[----:B------:R-:W-:Y:S02]  /*0270*/  SHF.R.S32.HI R17, RZ, 0xe, R17 ;  /* 0x0000000eff117819 */ /* 0x000fe40000011411 */
[----:B--2---:R-:W-:-:S04]  /*0280*/  SHF.R.U32.HI R3, RZ, 0x19, R9 ;  /* 0x00000019ff037819 */ /* 0x004fc80000011609 */
[----:B------:R-:W-:-:S04]  /*0290*/  LOP3.LUT R3, R3, 0x40, RZ, 0xc0, !PT ;  /* 0x0000004003037812 */ /* 0x000fc800078ec0ff */
[----:B------:R-:W-:-:S04]  /*02a0*/  IADD3 R3, P0, R3, UR6, RZ ;  /* 0x0000000603037c10 */ /* 0x000fc8000ff1e0ff */
[C---:B------:R-:W-:Y:S01]  /*02b0*/  LEA R18, P1, R8.reuse, R3, 0x2 ;  /* 0x0000000308127211 */ /* 0x040fe200078210ff */
[----:B------:R-:W-:Y:S01]  /*02c0*/  IMAD.X R19, RZ, RZ, UR7, P0 ;  /* 0x00000007ff137e24 */ /* 0x000fe200080e06ff */
[----:B---3--:R-:W-:Y:S02]  /*02d0*/  SHF.R.U32.HI R5, RZ, 0x1d, R21 ;  /* 0x0000001dff057819 */ /* 0x008fe40000011615 */
[----:B----4-:R-:W-:Y:S02]  /*02e0*/  SHF.R.U32.HI R3, RZ, 0x1b, R23 ;  /* 0x0000001bff037819 */ /* 0x010fe40000011617 */
[----:B------:R-:W-:Y:S02]  /*02f0*/  LEA.HI.X R19, R8, R19, R9, 0x2, P1 ;  /* 0x0000001308137211 */ /* 0x000fe400008f1409 */
[----:B-----5:R-:W-:Y:S02]  /*0300*/  SHF.R.U32.HI R25, RZ, 0x19, R13 ;  /* 0x00000019ff197819 */ /* 0x020fe4000001160d */
[----:B------:R-:W-:-:S02]  /*0310*/  LOP3.LUT R3, R3, 0x10, RZ, 0xc0, !PT ;  /* 0x0000001003037812 */ /* 0x000fc400078ec0ff */
[----:B------:R-:W-:Y:S02]  /*0320*/  LOP3.LUT R9, R5, 0x4, RZ, 0xc0, !PT ;  /* 0x0000000405097812 */ /* 0x000fe400078ec0ff */
[----:B------:R-:W-:Y:S02]  /*0330*/  SHF.R.U32.HI R5, RZ, 0x1d, R7 ;  /* 0x0000001dff057819 */ /* 0x000fe40000011607 */
[----:B------:R-:W-:Y:S02]  /*0340*/  LOP3.LUT R25, R25, 0x40, RZ, 0xc0, !PT ;  /* 0x0000004019197812 */ /* 0x000fe400078ec0ff */
[----:B------:R-:W-:Y:S02]  /*0350*/  IADD3 R3, P1, R22, R3, RZ ;  /* 0x0000000316037210 */ /* 0x000fe40007f3e0ff */
[----:B------:R-:W-:Y:S02]  /*0360*/  IADD3 R9, P0, R20, R9, RZ ;  /* 0x0000000914097210 */ /* 0x000fe40007f1e0ff */
[----:B------:R-:W-:-:S02]  /*0370*/  LOP3.LUT R5, R5, 0x4, RZ, 0xc0, !PT ;  /* 0x0000000405057812 */ /* 0x000fc400078ec0ff */
[----:B------:R-:W-:Y:S02]  /*0380*/  IADD3 R25, P2, R25, UR6, RZ ;  /* 0x0000000619197c10 */ /* 0x000fe4000ff5e0ff */
[----:B------:R-:W-:Y:S01]  /*0390*/  IADD3.X R20, RZ, R23, RZ, P1, !PT ;  /* 0x00000017ff147210 */ /* 0x000fe20000ffe4ff */
[----:B------:R-:W-:Y:S01]  /*03a0*/  IMAD.X R22, RZ, RZ, R21, P0 ;  /* 0x000000ffff167224 */ /* 0x000fe200000e0615 */
[----:B------:R-:W-:Y:S02]  /*03b0*/  IADD3 R8, P1, R6, R5, RZ ;  /* 0x0000000506087210 */ /* 0x000fe40007f3e0ff */
[----:B------:R-:W-:Y:S01]  /*03c0*/  LEA R24, P0, R12, R25, 0x2 ;  /* 0x000000190c187211 */ /* 0x000fe200078010ff */
[----:B------:R-:W-:Y:S01]  /*03d0*/  IMAD.X R25, RZ, RZ, UR7, P2 ;  /* 0x00000007ff197e24 */ /* 0x000fe200090e06ff */
[C---:B------:R-:W-:Y:S01]  /*03e0*/  SHF.L.U64.HI R5, R3.reuse, 0x6, R20 ;  /* 0x0000000603057819 */ /* 0x040fe20000010214 */
[----:B------:R-:W-:Y:S01]  /*03f0*/  IMAD.SHL.U32 R3, R3, 0x40, RZ ;  /* 0x0000004003037824 */ /* 0x000fe200078e00ff */
[----:B------:R-:W-:-:S02]  /*0400*/  SHF.L.U64.HI R22, R9, 0xa, R22 ;  /* 0x0000000a09167819 */ /* 0x000fc40000010216 */
[----:B------:R-:W-:Y:S01]  /*0410*/  LEA.HI.X R25, R12, R25, R13, 0x2, P0 ;  /* 0x000000190c197211 */ /* 0x000fe200000f140d */
[----:B------:R-:W-:Y:S01]  /*0420*/  IMAD.X R23, RZ, RZ, R7, P1 ;  /* 0x000000ffff177224 */ /* 0x000fe200008e0607 */
[----:B------:R-:W-:Y:S01]  /*0430*/  IADD3 R12, P0, R3, R18, RZ ;  /* 0x00000012030c7210 */ /* 0x000fe20007f1e0ff */
[----:B------:R-:W0:Y:S01]  /*0440*/  LDC.64 R6, c[0x0][0x240] ;  /* 0x00009000ff067b82 */ /* 0x000e220000000a00 */
[----:B------:R-:W-:Y:S02]  /*0450*/  SHF.L.U32 R9, R9, 0xa, RZ ;  /* 0x0000000a09097819 */ /* 0x000fe400000006ff */
[C---:B------:R-:W-:Y:S01]  /*0460*/  SHF.L.U64.HI R23, R8.reuse, 0xa, R23 ;  /* 0x0000000a08177819 */ /* 0x040fe20000010217 */
[----:B------:R-:W-:Y:S01]  /*0470*/  IMAD.X R13, R5, 0x1, R19, P0 ;  /* 0x00000001050d7824 */ /* 0x000fe200000e0613 */
[----:B------:R-:W-:Y:S01]  /*0480*/  IADD3 R26, P0, R9, R12, RZ ;  /* 0x0000000c091a7210 */ /* 0x000fe20007f1e0ff */
[----:B------:R-:W-:-:S04]  /*0490*/  IMAD.SHL.U32 R8, R8, 0x400, RZ ;  /* 0x0000040008087824 */ /* 0x000fc800078e00ff */
[----:B------:R-:W-:Y:S01]  /*04a0*/  IMAD.X R27, R22, 0x1, R13, P0 ;  /* 0x00000001161b7824 */ /* 0x000fe200000e060d */
[----:B------:R-:W-:Y:S02]  /*04b0*/  IADD3 R12, P0, R8, R12, RZ ;  /* 0x0000000c080c7210 */ /* 0x000fe40007f1e0ff */
[----:B------:R-:W-:-:S03]  /*04c0*/  SHF.L.U32 R21, R17, 0xa, RZ ;  /* 0x0000000a11157819 */ /* 0x000fc600000006ff */
[----:B------:R-:W-:Y:S02]  /*04d0*/  IMAD.X R13, R23, 0x1, R13, P0 ;  /* 0x00000001170d7824 */ /* 0x000fe400000e060d */
[----:B------:R-:W-:Y:S01]  /*04e0*/  IMAD.WIDE R26, R21, 0x4, R26 ;  /* 0x00000004151a7825 */ /* 0x000fe200078e021a */
[----:B------:R-:W-:-:S03]  /*04f0*/  IADD3 R17, P0, R24, R3, RZ ;  /* 0x0000000318117210 */ /* 0x000fc60007f1e0ff */
[----:B------:R-:W-:Y:S01]  /*0500*/  IMAD.WIDE R12, R21, 0x4, R12 ;  /* 0x00000004150c7825 */ /* 0x000fe200078e020c */
[----:B------:R-:W2:Y:S01]  /*0510*/  LDG.E.EL R20, desc[UR4][R26.64] ;  /* 0x000000041a147981 */ /* 0x000ea2000c2e1900 */
[----:B------:R-:W-:-:S03]  /*0520*/  IADD3 R28, P1, R17, R9, RZ ;  /* 0x00000009111c7210 */ /* 0x000fc60007f3e0ff */
[----:B------:R1:W3:Y:S02]  /*0530*/  LDG.E.EL R26, desc[UR4][R12.64] ;  /* 0x000000040c1a7981 */ /* 0x0002e4000c2e1900 */
[----:B-1----:R-:W-:Y:S01]  /*0540*/  IMAD.X R13, R25, 0x1, R5, P0 ;  /* 0x00000001190d7824 */ /* 0x002fe200000e0605 */
[----:B------:R-:W-:-:S03]  /*0550*/  IADD3 R12, P2, R8, R17, RZ ;  /* 0x00000011080c7210 */ /* 0x000fc60007f5e0ff */
[----:B------:R-:W-:Y:S02]  /*0560*/  IMAD.X R29, R13, 0x1, R22, P1 ;  /* 0x000000010d1d7824 */ /* 0x000fe400008e0616 */
[----:B0-----:R-:W-:-:S04]  /*0570*/  IMAD.WIDE R16, R16, 0x4, R6 ;  /* 0x0000000410107825 */ /* 0x001fc800078e0206 */
[----:B------:R-:W-:Y:S02]  /*0580*/  IMAD.WIDE R6, R21, 0x4, R28 ;  /* 0x0000000415067825 */ /* 0x000fe400078e021c */
[----:B------:R-:W0:Y:S01]  /*0590*/  LDC.64 R28, c[0x0][0x250] ;  /* 0x00009400ff1c7b82 */ /* 0x000e220000000a00 */
[----:B------:R-:W4:Y:S04]  /*05a0*/  LDG.E.EL.64 R16, desc[UR4][R16.64] ;  /* 0x0000000410107981 */ /* 0x000f28000c2e1b00 */
[----:B------:R-:W2:Y:S01]  /*05b0*/  LDG.E.EL R6, desc[UR4][R6.64] ;  /* 0x0000000406067981 */ /* 0x000ea2000c2e1900 */
[----:B0-----:R-:W-:-:S06]  /*05c0*/  IMAD.WIDE R28, R4, 0x8, R28 ;  /* 0x00000008041c7825 */ /* 0x001fcc00078e021c */
[----:B------:R-:W5:Y:S01]  /*05d0*/  LDG.E.EL.64 R28, desc[UR4][R28.64] ;  /* 0x000000041c1c7981 */ /* 0x000f62000c2e1b00 */
[----:B------:R-:W-:-:S03]  /*05e0*/  IADD3.X R13, R23, R13, RZ, P2, !PT ;  /* 0x0000000d170d7210 */ /* 0x000fc600017fe4ff */
[----:B------:R-:W-:-:S06]  /*05f0*/  IMAD.WIDE R12, R21, 0x4, R12 ;  /* 0x00000004150c7825 */ /* 0x000fcc00078e020c */
[----:B------:R-:W3:Y:S01]  /*0600*/  LDG.E.EL R12, desc[UR4][R12.64] ;  /* 0x000000040c0c7981 */ /* 0x000ee2000c2e1900 */
[----:B--2---:R-:W-:-:S04]  /*0610*/  FADD R27, -R20, R6 ;  /* 0x00000006141b7221 */ /* 0x004fc80000000100 */
[----:B----4-:R-:W-:Y:S01]  /*0620*/  FFMA R7, R16, R27, R20 ;  /* 0x0000001b10077223 */ /* 0x010fe20000000014 */
[----:B-----5:R-:W-:-:S04]  /*0630*/  SHF.R.U32.HI R27, RZ, 0x1b, R29 ;  /* 0x0000001bff1b7819 */ /* 0x020fc8000001161d */
[----:B------:R-:W-:-:S04]  /*0640*/  LOP3.LUT R27, R27, 0x10, RZ, 0xc0, !PT ;  /* 0x000000101b1b7812 */ /* 0x000fc800078ec0ff */
[----:B------:R-:W-:-:S05]  /*0650*/  IADD3 R20, P0, R28, R27, RZ ;  /* 0x0000001b1c147210 */ /* 0x000fca0007f1e0ff */
[----:B------:R-:W-:-:S05]  /*0660*/  IMAD.X R27, RZ, RZ, R29, P0 ;  /* 0x000000ffff1b7224 */ /* 0x000fca00000e061d */
[C---:B------:R-:W-:Y:S01]  /*0670*/  SHF.L.U64.HI R6, R20.reuse, 0x6, R27 ;  /* 0x0000000614067819 */ /* 0x040fe2000001021b */
[----:B------:R-:W-:Y:S02]  /*0680*/  IMAD.SHL.U32 R20, R20, 0x40, RZ ;  /* 0x0000004014147824 */ /* 0x000fe400078e00ff */
[----:B---3--:R-:W-:-:S03]  /*0690*/  FADD R13, -R26, R12 ;  /* 0x0000000c1a0d7221 */ /* 0x008fc60000000100 */
[----:B------:R-:W-:Y:S01]  /*06a0*/  IADD3 R18, P0, R20, R18, RZ ;  /* 0x0000001214127210 */ /* 0x000fe20007f1e0ff */
[----:B------:R-:W-:-:S03]  /*06b0*/  FFMA R12, R16, R13, R26 ;  /* 0x0000000d100c7223 */ /* 0x000fc6000000001a */
[----:B------:R-:W-:Y:S02]  /*06c0*/  IADD3.X R19, R6, R19, RZ, P0, !PT ;  /* 0x0000001306137210 */ /* 0x000fe400007fe4ff */
[----:B------:R-:W-:-:S05]  /*06d0*/  IADD3 R26, P0, R18, R8, RZ ;  /* 0x00000008121a7210 */ /* 0x000fca0007f1e0ff */
[----:B------:R-:W-:Y:S01]  /*06e0*/  IMAD.X R27, R19, 0x1, R23, P0 ;  /* 0x00000001131b7824 */ /* 0x000fe200000e0617 */
[----:B------:R-:W-:-:S05]  /*06f0*/  IADD3 R18, P0, R18, R9, RZ ;  /* 0x0000000912127210 */ /* 0x000fca0007f1e0ff */
[----:B------:R-:W-:Y:S01]  /*0700*/  IMAD.X R19, R19, 0x1, R22, P0 ;  /* 0x0000000113137824 */ /* 0x000fe200000e0616 */
[----:B------:R-:W-:Y:S01]  /*0710*/  IADD3 R28, P0, R20, R24, RZ ;  /* 0x00000018141c7210 */ /* 0x000fe20007f1e0ff */
[----:B------:R-:W-:-:S03]  /*0720*/  IMAD.WIDE R26, R21, 0x4, R26 ;  /* 0x00000004151a7825 */ /* 0x000fc600078e021a */
[----:B------:R-:W-:Y:S01]  /*0730*/  IADD3.X R29, R6, R25, RZ, P0, !PT ;  /* 0x00000019061d7210 */ /* 0x000fe200007fe4ff */
[----:B------:R-:W-:Y:S01]  /*0740*/  IMAD.WIDE R18, R21, 0x4, R18 ;  /* 0x0000000415127825 */ /* 0x000fe200078e0212 */
[----:B------:R-:W-:Y:S01]  /*0750*/  IADD3 R24, P0, R28, R8, RZ ;  /* 0x000000081c187210 */ /* 0x000fe20007f1e0ff */
[----:B------:R-:W2:Y:S04]  /*0760*/  LDG.E.EL R13, desc[UR4][R26.64] ;  /* 0x000000041a0d7981 */ /* 0x000ea8000c2e1900 */
[----:B------:R-:W-:Y:S01]  /*0770*/  IMAD.X R25, R29, 0x1, R23, P0 ;  /* 0x000000011d197824 */ /* 0x000fe200000e0617 */
[----:B------:R0:W3:Y:S01]  /*0780*/  LDG.E.EL R26, desc[UR4][R18.64] ;  /* 0x00000004121a7981 */ /* 0x0000e2000c2e1900 */
[----:B------:R-:W-:-:S06]  /*0790*/  IMAD.WIDE R24, R21, 0x4, R24 ;  /* 0x0000000415187825 */ /* 0x000fcc00078e0218 */
[----:B------:R-:W2:Y:S01]  /*07a0*/  LDG.E.EL R24, desc[UR4][R24.64] ;  /* 0x0000000418187981 */ /* 0x000ea2000c2e1900 */
[----:B0-----:R-:W-:-:S05]  /*07b0*/  IADD3 R18, P1, R28, R9, RZ ;  /* 0x000000091c127210 */ /* 0x001fca0007f3e0ff */
[----:B------:R-:W-:Y:S02]  /*07c0*/  IMAD.X R19, R29, 0x1, R22, P1 ;  /* 0x000000011d137824 */ /* 0x000fe400008e0616 */
[----:B------:R-:W-:-:S05]  /*07d0*/  IMAD.WIDE R18, R21, 0x4, R18 ;  /* 0x0000000415127825 */ /* 0x000fca00078e0212 */
[----:B------:R0:W3:Y:S02]  /*07e0*/  LDG.E.EL R27, desc[UR4][R18.64] ;  /* 0x00000004121b7981 */ /* 0x0000e4000c2e1900 */
[----:B0-----:R-:W0:Y:S02]  /*07f0*/  LDC.64 R18, c[0x0][0x258] ;  /* 0x00009600ff127b82 */ /* 0x001e240000000a00 */
[----:B0-----:R-:W-:-:S06]  /*0800*/  IMAD.WIDE R18, R4, 0x4, R18 ;  /* 0x0000000404127825 */ /* 0x001fcc00078e0212 */
[----:B------:R-:W4:Y:S01]  /*0810*/  LDG.E.EL R19, desc[UR4][R18.64] ;  /* 0x0000000412137981 */ /* 0x000f22000c2e1900 */
[----:B--2---:R-:W-:-:S04]  /*0820*/  FADD R28, -R13, R24 ;  /* 0x000000180d1c7221 */ /* 0x004fc80000000100 */
[----:B------:R-:W-:Y:S01]  /*0830*/  FFMA R13, R16, R28, R13 ;  /* 0x0000001c100d7223 */ /* 0x000fe2000000000d */
[----:B------:R-:W-:Y:S01]  /*0840*/  SHF.R.U32.HI R28, RZ, 0x19, R11 ;  /* 0x00000019ff1c7819 */ /* 0x000fe2000001160b */
[----:B---3--:R-:W-:-:S04]  /*0850*/  FADD R27, -R26, R27 ;  /* 0x0000001b1a1b7221 */ /* 0x008fc80000000100 */
[----:B------:R-:W-:Y:S01]  /*0860*/  FFMA R24, R16, R27, R26 ;  /* 0x0000001b10187223 */ /* 0x000fe2000000001a */
[----:B------:R-:W-:-:S04]  /*0870*/  LOP3.LUT R27, R28, 0x40, RZ, 0xc0, !PT ;  /* 0x000000401c1b7812 */ /* 0x000fc800078ec0ff */
[----:B------:R-:W-:-:S04]  /*0880*/  IADD3 R27, P0, R27, UR6, RZ ;  /* 0x000000061b1b7c10 */ /* 0x000fc8000ff1e0ff */
[C---:B------:R-:W-:Y:S02]  /*0890*/  LEA R16, P1, R10.reuse, R27, 0x2 ;  /* 0x0000001b0a107211 */ /* 0x040fe400078210ff */
[----:B------:R-:W-:Y:S02]  /*08a0*/  IADD3.X R25, RZ, UR7, RZ, P0, !PT ;  /* 0x00000007ff197c10 */ /* 0x000fe400087fe4ff */
[----:B------:R-:W-:Y:S02]  /*08b0*/  IADD3 R27, P0, R16, R3, RZ ;  /* 0x00000003101b7210 */ /* 0x000fe40007f1e0ff */
[----:B------:R-:W-:-:S05]  /*08c0*/  LEA.HI.X R25, R10, R25, R11, 0x2, P1 ;  /* 0x000000190a197211 */ /* 0x000fca00008f140b */
[----:B------:R-:W-:Y:S01]  /*08d0*/  IMAD.X R26, R25, 0x1, R5, P0 ;  /* 0x00000001191a7824 */ /* 0x000fe200000e0605 */
[----:B------:R-:W-:-:S05]  /*08e0*/  IADD3 R10, P0, R27, R9, RZ ;  /* 0x000000091b0a7210 */ /* 0x000fca0007f1e0ff */
[----:B------:R-:W-:Y:S01]  /*08f0*/  IMAD.X R11, R26, 0x1, R22, P0 ;  /* 0x000000011a0b7824 */ /* 0x000fe200000e0616 */
[----:B------:R-:W-:Y:S02]  /*0900*/  IADD3 R28, P0, R8, R27, RZ ;  /* 0x0000001b081c7210 */ /* 0x000fe40007f1e0ff */
[----:B------:R-:W-:-:S04]  /*0910*/  SHF.R.U32.HI R27, RZ, 0x19, R15 ;  /* 0x00000019ff1b7819 */ /* 0x000fc8000001160f */
[----:B------:R-:W-:Y:S02]  /*0920*/  LOP3.LUT R27, R27, 0x40, RZ, 0xc0, !PT ;  /* 0x000000401b1b7812 */ /* 0x000fe400078ec0ff */
[----:B------:R-:W-:Y:S02]  /*0930*/  IADD3.X R29, R23, R26, RZ, P0, !PT ;  /* 0x0000001a171d7210 */ /* 0x000fe400007fe4ff */
[----:B------:R-:W-:-:S04]  /*0940*/  IADD3 R27, P0, R27, UR6, RZ ;  /* 0x000000061b1b7c10 */ /* 0x000fc8000ff1e0ff */
[----:B------:R-:W-:Y:S01]  /*0950*/  LEA R26, P1, R14, R27, 0x2 ;  /* 0x0000001b0e1a7211 */ /* 0x000fe200078210ff */
[----:B------:R-:W-:-:S05]  /*0960*/  IMAD.X R27, RZ, RZ, UR7, P0 ;  /* 0x00000007ff1b7e24 */ /* 0x000fca00080e06ff */
[----:B------:R-:W-:Y:S02]  /*0970*/  LEA.HI.X R14, R14, R27, R15, 0x2, P1 ;  /* 0x0000001b0e0e7211 */ /* 0x000fe400008f140f */
[----:B------:R-:W-:-:S05]  /*0980*/  IADD3 R15, P0, R26, R3, RZ ;  /* 0x000000031a0f7210 */ /* 0x000fca0007f1e0ff */
[----:B------:R-:W-:Y:S01]  /*0990*/  IMAD.X R3, R14, 0x1, R5, P0 ;  /* 0x000000010e037824 */ /* 0x000fe200000e0605 */
[----:B------:R-:W-:Y:S01]  /*09a0*/  IADD3 R4, P0, R15, R9, RZ ;  /* 0x000000090f047210 */ /* 0x000fe20007f1e0ff */
[----:B------:R-:W-:-:S03]  /*09b0*/  IMAD.WIDE R10, R21, 0x4, R10 ;  /* 0x00000004150a7825 */ /* 0x000fc600078e020a */
[----:B------:R-:W-:Y:S01]  /*09c0*/  IADD3.X R5, R3, R22, RZ, P0, !PT ;  /* 0x0000001603057210 */ /* 0x000fe200007fe4ff */
[C---:B------:R-:W-:Y:S01]  /*09d0*/  IMAD.WIDE R28, R21.reuse, 0x4, R28 ;  /* 0x00000004151c7825 */ /* 0x040fe200078e021c */
[----:B------:R-:W-:Y:S01]  /*09e0*/  IADD3 R16, P0, R20, R16, RZ ;  /* 0x0000001014107210 */ /* 0x000fe20007f1e0ff */
[----:B------:R-:W2:Y:S01]  /*09f0*/  LDG.E.EL R10, desc[UR4][R10.64] ;  /* 0x000000040a0a7981 */ /* 0x000ea2000c2e1900 */
[----:B------:R-:W-:Y:S01]  /*0a00*/  IADD3 R20, P1, R20, R26, RZ ;  /* 0x0000001a14147210 */ /* 0x000fe20007f3e0ff */
[----:B------:R-:W-:-:S04]  /*0a10*/  IMAD.WIDE R4, R21, 0x4, R4 ;  /* 0x0000000415047825 */ /* 0x000fc800078e0204 */
[C---:B------:R-:W-:Y:S01]  /*0a20*/  IMAD.X R25, R6.reuse, 0x1, R25, P0 ;  /* 0x0000000106197824 */ /* 0x040fe200000e0619 */
[----:B------:R0:W2:Y:S01]  /*0a30*/  LDG.E.EL R26, desc[UR4][R4.64] ;  /* 0x00000004041a7981 */ /* 0x0000a2000c2e1900 */
[----:B------:R-:W-:Y:S01]  /*0a40*/  IMAD.X R6, R6, 0x1, R14, P1 ;  /* 0x0000000106067824 */ /* 0x000fe200008e060e */
[----:B------:R-:W-:Y:S02]  /*0a50*/  IADD3 R14, P0, R8, R15, RZ ;  /* 0x0000000f080e7210 */ /* 0x000fe40007f1e0ff */
[----:B------:R1:W3:Y:S01]  /*0a60*/  LDG.E.EL R11, desc[UR4][R28.64] ;  /* 0x000000041c0b7981 */ /* 0x0002e2000c2e1900 */
[----:B------:R-:W-:Y:S02]  /*0a70*/  IADD3 R30, P4, R20, R9, RZ ;  /* 0x00000009141e7210 */ /* 0x000fe40007f9e0ff */
[----:B0-----:R-:W-:Y:S02]  /*0a80*/  IADD3 R4, P1, R16, R8, RZ ;  /* 0x0000000810047210 */ /* 0x001fe40007f3e0ff */
[----:B------:R-:W-:-:S02]  /*0a90*/  IADD3 R8, P2, R20, R8, RZ ;  /* 0x0000000814087210 */ /* 0x000fc40007f5e0ff */
[----:B-1----:R-:W-:Y:S01]  /*0aa0*/  IADD3 R28, P3, R16, R9, RZ ;  /* 0x00000009101c7210 */ /* 0x002fe20007f7e0ff */
[C---:B------:R-:W-:Y:S01]  /*0ab0*/  IMAD.X R5, R25.reuse, 0x1, R23, P1 ;  /* 0x0000000119057824 */ /* 0x040fe200008e0617 */
[----:B------:R-:W-:Y:S01]  /*0ac0*/  IADD3.X R15, R23, R3, RZ, P0, !PT ;  /* 0x00000003170f7210 */ /* 0x000fe200007fe4ff */
[--C-:B------:R-:W-:Y:S01]  /*0ad0*/  IMAD.X R31, R6, 0x1, R22.reuse, P4 ;  /* 0x00000001061f7824 */ /* 0x100fe200020e0616 */
[----:B------:R-:W-:Y:S01]  /*0ae0*/  IADD3.X R9, R6, R23, RZ, P2, !PT ;  /* 0x0000001706097210 */ /* 0x000fe200017fe4ff */
[----:B------:R-:W-:Y:S02]  /*0af0*/  IMAD.X R29, R25, 0x1, R22, P3 ;  /* 0x00000001191d7824 */ /* 0x000fe400018e0616 */
[----:B------:R-:W0:Y:S01]  /*0b00*/  LDC.64 R22, c[0x0][0x260] ;  /* 0x00009800ff167b82 */ /* 0x000e220000000a00 */
[----:B------:R-:W-:-:S04]  /*0b10*/  IMAD.WIDE R14, R21, 0x4, R14 ;  /* 0x00000004150e7825 */ /* 0x000fc800078e020e */
[C---:B------:R-:W-:Y:S02]  /*0b20*/  IMAD.WIDE R4, R21.reuse, 0x4, R4 ;  /* 0x0000000415047825 */ /* 0x040fe400078e0204 */
[----:B------:R-:W3:Y:S02]  /*0b30*/  LDG.E.EL R14, desc[UR4][R14.64] ;  /* 0x000000040e0e7981 */ /* 0x000ee4000c2e1900 */
[C---:B------:R-:W-:Y:S02]  /*0b40*/  IMAD.WIDE R28, R21.reuse, 0x4, R28 ;  /* 0x00000004151c7825 */ /* 0x040fe400078e021c */
[----:B------:R-:W5:Y:S02]  /*0b50*/  LDG.E.EL R4, desc[UR4][R4.64] ;  /* 0x0000000404047981 */ /* 0x000f64000c2e1900 */
[C---:B------:R-:W-:Y:S02]  /*0b60*/  IMAD.WIDE R8, R21.reuse, 0x4, R8 ;  /* 0x0000000415087825 */ /* 0x040fe400078e0208 */
[----:B------:R-:W5:Y:S02]  /*0b70*/  LDG.E.EL R28, desc[UR4][R28.64] ;  /* 0x000000041c1c7981 */ /* 0x000f64000c2e1900 */
[----:B------:R-:W-:-:S02]  /*0b80*/  IMAD.WIDE R30, R21, 0x4, R30 ;  /* 0x00000004151e7825 */ /* 0x000fc400078e021e */
[----:B------:R-:W5:Y:S04]  /*0b90*/  LDG.E.EL R9, desc[UR4][R8.64] ;  /* 0x0000000408097981 */ /* 0x000f68000c2e1900 */
[----:B------:R-:W5:Y:S01]  /*0ba0*/  LDG.E.EL R31, desc[UR4][R30.64] ;  /* 0x000000041e1f7981 */ /* 0x000f62000c2e1900 */
[----:B0-----:R-:W-:Y:S02]  /*0bb0*/  IMAD.WIDE R22, R2, 0x4, R22 ;  /* 0x0000000402167825 */ /* 0x001fe400078e0216 */
[----:B------:R-:W0:Y:S04]  /*0bc0*/  LDC.64 R2, c[0x0][0x210] ;  /* 0x00008400ff027b82 */ /* 0x000e280000000a00 */
[----:B------:R-:W5:Y:S01]  /*0bd0*/  LDG.E.EL R22, desc[UR4][R22.64] ;  /* 0x0000000416167981 */ /* 0x000f62000c2e1900 */
[----:B------:R-:W-:Y:S01]  /*0be0*/  FADD R13, -R12, R13 ;  /* 0x0000000d0c0d7221 */ /* 0x000fe20000000100 */
[----:B------:R-:W-:-:S03]  /*0bf0*/  FADD R24, -R7, R24 ;  /* 0x0000001807187221 */ /* 0x000fc60000000100 */
[C---:B----4-:R-:W-:Y:S01]  /*0c00*/  FFMA R13, R19.reuse, R13, R12 ;  /* 0x0000000d130d7223 */ /* 0x050fe2000000000c */
[----:B------:R-:W-:-:S04]  /*0c10*/  FFMA R24, R19, R24, R7 ;  /* 0x0000001813187223 */ /* 0x000fc80000000007 */
[----:B------:R-:W-:Y:S01]  /*0c20*/  FADD R24, -R13, R24 ;  /* 0x000000180d187221 */ /* 0x000fe20000000100 */
[----:B0-----:R-:W-:-:S04]  /*0c30*/  IMAD.WIDE R2, R0, 0x4, R2 ;  /* 0x0000000400027825 */ /* 0x001fc800078e0202 */
[----:B--2---:R-:W-:-:S04]  /*0c40*/  FADD R26, -R10, R26 ;  /* 0x0000001a0a1a7221 */ /* 0x004fc80000000100 */
[----:B------:R-:W-:Y:S01]  /*0c50*/  FFMA R26, R17, R26, R10 ;  /* 0x0000001a111a7223 */ /* 0x000fe2000000000a */
[----:B---3--:R-:W-:-:S04]  /*0c60*/  FADD R6, -R11, R14 ;  /* 0x0000000e0b067221 */ /* 0x008fc80000000100 */
[----:B------:R-:W-:Y:S01]  /*0c70*/  FFMA R6, R17, R6, R11 ;  /* 0x0000000611067223 */ /* 0x000fe2000000000b */
[----:B-----5:R-:W-:Y:S01]  /*0c80*/  FADD R15, -R4, R9 ;  /* 0x00000009040f7221 */ /* 0x020fe20000000100 */
[----:B------:R-:W-:-:S03]  /*0c90*/  FADD R5, -R28, R31 ;  /* 0x0000001f1c057221 */ /* 0x000fc60000000100 */
[C---:B------:R-:W-:Y:S01]  /*0ca0*/  FFMA R15, R17.reuse, R15, R4 ;  /* 0x0000000f110f7223 */ /* 0x040fe20000000004 */
[----:B------:R-:W-:-:S03]  /*0cb0*/  FFMA R5, R17, R5, R28 ;  /* 0x0000000511057223 */ /* 0x000fc6000000001c */
[----:B------:R-:W-:Y:S01]  /*0cc0*/  FADD R15, -R6, R15 ;  /* 0x0000000f060f7221 */ /* 0x000fe20000000100 */
[----:B------:R-:W-:-:S03]  /*0cd0*/  FADD R5, -R26, R5 ;  /* 0x000000051a057221 */ /* 0x000fc60000000100 */
[C---:B------:R-:W-:Y:S01]  /*0ce0*/  FFMA R15, R19.reuse, R15, R6 ;  /* 0x0000000f130f7223 */ /* 0x040fe20000000006 */
[----:B------:R-:W-:-:S04]  /*0cf0*/  FFMA R26, R19, R5, R26 ;  /* 0x00000005131a7223 */ /* 0x000fc8000000001a */
[----:B------:R-:W-:Y:S01]  /*0d00*/  FADD R26, -R15, R26 ;  /* 0x0000001a0f1a7221 */ /* 0x000fe20000000100 */
[----:B------:R-:W-:-:S03]  /*0d10*/  FFMA R24, R22, R24, R13 ;  /* 0x0000001816187223 */ /* 0x000fc6000000000d */
[----:B------:R-:W-:-:S05]  /*0d20*/  FFMA R25, R22, R26, R15 ;  /* 0x0000001a16197223 */ /* 0x000fca000000000f */
[----:B------:R-:W-:Y:S01]  /*0d30*/  STG.E.64 desc[UR4][R2.64], R24 ;  /* 0x0000001802007986 */ /* 0x000fe2000c101b04 */
[----:B------:R-:W-:Y:S05]  /*0d40*/  EXIT ;  /* 0x000000000000794d */ /* 0x000fea0003800000 */
.L_x_0:
[----:B------:R-:W-:-:S00]  /*0d50*/  BRA `(.L_x_0) ;  /* 0xfffffffc00fc7947 */ /* 0x000fc0000383ffff */
[----:B------:R-:W-:-:S00]  /*0d60*/  NOP ;  /* 0x0000000000007918 */ /* 0x000fc00000000000 */
        /* <DEDUP_REMOVED lines=9> */
.L_x_1:


//--------------------- .nv.constant0.triton_poi_fused__unsafe_index_add_mul_sub_48 --------------------------
	.section	.nv.constant0.triton_poi_fused__unsafe_index_add_mul_sub_48,"a",@progbits
	.sectionflags	@""
	.align	4
.nv.constant0.triton_poi_fused__unsafe_index_add_mul_sub_48:
	.zero		620
